//
// Generated by NVIDIA NVVM Compiler
//
// Compiler Build ID: CL-36424714
// Cuda compilation tools, release 13.0, V13.0.88
// Based on NVVM 20.0.0
//

.version 9.0
.target sm_100
.address_size 64

	// .globl	_Z6kernelPfS_S_i

.visible .entry _Z6kernelPfS_S_i(
	.param .u64 .ptr .align 1 _Z6kernelPfS_S_i_param_0,
	.param .u64 .ptr .align 1 _Z6kernelPfS_S_i_param_1,
	.param .u64 .ptr .align 1 _Z6kernelPfS_S_i_param_2,
	.param .u32 _Z6kernelPfS_S_i_param_3
)
{
	.reg .pred 	%p<2>;
	.reg .b32 	%r<6>;
	.reg .b32 	%f<8>;
	.reg .b64 	%rd<11>;

	ld.param.u64 	%rd1, [_Z6kernelPfS_S_i_param_0];
	ld.param.u64 	%rd2, [_Z6kernelPfS_S_i_param_1];
	ld.param.u64 	%rd3, [_Z6kernelPfS_S_i_param_2];
	ld.param.u32 	%r2, [_Z6kernelPfS_S_i_param_3];
	mov.u32 	%r3, %tid.x;
	mov.u32 	%r4, %ctaid.x;
	mov.u32 	%r5, %ntid.x;
	mad.lo.s32 	%r1, %r4, %r5, %r3;
	setp.ge.s32 	%p1, %r1, %r2;
	@%p1 bra 	$L__BB0_2;
	cvta.to.global.u64 	%rd4, %rd1;
	cvta.to.global.u64 	%rd5, %rd2;
	cvta.to.global.u64 	%rd6, %rd3;
	mul.wide.s32 	%rd7, %r1, 4;
	add.s64 	%rd8, %rd4, %rd7;
	ld.global.f32 	%f1, [%rd8];
	mov.f32 	%f2, 0f3F800000;
	sub.f32 	%f3, %f2, %f1;
	st.global.f32 	[%rd8], %f3;
	add.s64 	%rd9, %rd5, %rd7;
	ld.global.f32 	%f4, [%rd9];
	sub.f32 	%f5, %f2, %f4;
	st.global.f32 	[%rd9], %f5;
	add.s64 	%rd10, %rd6, %rd7;
	ld.global.f32 	%f6, [%rd10];
	sub.f32 	%f7, %f2, %f6;
	st.global.f32 	[%rd10], %f7;
$L__BB0_2:
	ret;

}


// ===== COMPILED SASS (sm_100) =====

	.target	sm_100

	.elftype	@"ET_EXEC"


//--------------------- .note.nv.tkinfo           --------------------------
	.section	.note.nv.tkinfo,"",@"SHT_NOTE"
	.sectionflags	@"SHF_NOTE_NV_TKINFO"
	.tkinfo
        /*0018*/ 	.word	0x00000002
        /*0030*/ 	.string	""
        /*0030*/ 	.string	"ptxas"
        /*0030*/ 	.string	"Cuda compilation tools, release 13.0, V13.0.88"
        /*0030*/ 	.string	"Build cuda_13.0.r13.0/compiler.36424714_0"
        /*0030*/ 	.string	"-arch sm_100 -m 64 "



//--------------------- .note.nv.cuinfo           --------------------------
	.section	.note.nv.cuinfo,"",@"SHT_NOTE"
	.sectionflags	@"SHF_NOTE_NV_CUINFO"
        /*0018*/ 	.short	0x0002
        /*001a*/ 	.short	0x0064
        /*001c*/ 	.short	0x0082
	.zero		2


//--------------------- .nv.info                  --------------------------
	.section	.nv.info,"",@"SHT_CUDA_INFO"
	.align	4


	//----- nvinfo : EIATTR_REGCOUNT
	.align		4
        /*0000*/ 	.byte	0x04, 0x2f
        /*0002*/ 	.short	(.L_1 - .L_0)
	.align		4
.L_0:
        /*0004*/ 	.word	index@(_Z6kernelPfS_S_i)
        /*0008*/ 	.word	0x00000010


	//----- nvinfo : EIATTR_FRAME_SIZE
	.align		4
.L_1:
        /*000c*/ 	.byte	0x04, 0x11
        /*000e*/ 	.short	(.L_3 - .L_2)
	.align		4
.L_2:
        /*0010*/ 	.word	index@(_Z6kernelPfS_S_i)
        /*0014*/ 	.word	0x00000000


	//----- nvinfo : EIATTR_MIN_STACK_SIZE
	.align		4
.L_3:
        /*0018*/ 	.byte	0x04, 0x12
        /*001a*/ 	.short	(.L_5 - .L_4)
	.align		4
.L_4:
        /*001c*/ 	.word	index@(_Z6kernelPfS_S_i)
        /*0020*/ 	.word	0x00000000
.L_5:


//--------------------- .nv.compat                --------------------------
	.section	.nv.compat,"",@"SHT_CUDA_COMPAT_INFO"
	.align	4
        /*0000*/ 	.byte	0x02, 0x09, 0x00, 0x00, 0x02, 0x02, 0x01, 0x00, 0x02, 0x05, 0x05, 0x00, 0x03, 0x07, 0x01, 0x01
        /*0010*/ 	.byte	0x02, 0x03, 0x00, 0x00, 0x02, 0x06, 0x01, 0x00, 0x04, 0x0b, 0x08, 0x00, 0x09, 0x00, 0x00, 0x00
        /*0020*/ 	.byte	0x00, 0x00, 0x00, 0x00


//--------------------- .nv.info._Z6kernelPfS_S_i --------------------------
	.section	.nv.info._Z6kernelPfS_S_i,"",@"SHT_CUDA_INFO"
	.sectionflags	@""
	.align	4


	//----- nvinfo : EIATTR_CUDA_API_VERSION
	.align		4
        /*0000*/ 	.byte	0x04, 0x37
        /*0002*/ 	.short	(.L_7 - .L_6)
.L_6:
        /*0004*/ 	.word	0x00000082


	//----- nvinfo : EIATTR_KPARAM_INFO
	.align		4
.L_7:
        /*0008*/ 	.byte	0x04, 0x17
        /*000a*/ 	.short	(.L_9 - .L_8)
.L_8:
        /*000c*/ 	.word	0x00000000
        /*0010*/ 	.short	0x0003
        /*0012*/ 	.short	0x0018
        /*0014*/ 	.byte	0x00, 0xf0, 0x11, 0x00


	//----- nvinfo : EIATTR_KPARAM_INFO
	.align		4
.L_9:
        /*0018*/ 	.byte	0x04, 0x17
        /*001a*/ 	.short	(.L_11 - .L_10)
.L_10:
        /*001c*/ 	.word	0x00000000
        /*0020*/ 	.short	0x0002
        /*0022*/ 	.short	0x0010
        /*0024*/ 	.byte	0x00, 0xf5, 0x21, 0x00


	//----- nvinfo : EIATTR_KPARAM_INFO
	.align		4
.L_11:
        /*0028*/ 	.byte	0x04, 0x17
        /*002a*/ 	.short	(.L_13 - .L_12)
.L_12:
        /*002c*/ 	.word	0x00000000
        /*0030*/ 	.short	0x0001
        /*0032*/ 	.short	0x0008
        /*0034*/ 	.byte	0x00, 0xf5, 0x21, 0x00


	//----- nvinfo : EIATTR_KPARAM_INFO
	.align		4
.L_13:
        /*0038*/ 	.byte	0x04, 0x17
        /*003a*/ 	.short	(.L_15 - .L_14)
.L_14:
        /*003c*/ 	.word	0x00000000
        /*0040*/ 	.short	0x0000
        /*0042*/ 	.short	0x0000
        /*0044*/ 	.byte	0x00, 0xf5, 0x21, 0x00


	//----- nvinfo : EIATTR_SPARSE_MMA_MASK
	.align		4
.L_15:
        /*0048*/ 	.byte	0x03, 0x50
        /*004a*/ 	.short	0x0000


	//----- nvinfo : EIATTR_MAXREG_COUNT
	.align		4
        /*004c*/ 	.byte	0x03, 0x1b
        /*004e*/ 	.short	0x00ff


	//----- nvinfo : EIATTR_MERCURY_ISA_VERSION
	.align		4
        /*0050*/ 	.byte	0x03, 0x5f
        /*0052*/ 	.short	0x0101


	//----- nvinfo : EIATTR_VRC_CTA_INIT_COUNT
	.align		4
        /*0054*/ 	.byte	0x02, 0x4a
	.zero		1
	.zero		1


	//----- nvinfo : EIATTR_EXIT_INSTR_OFFSETS
	.align		4
        /*0058*/ 	.byte	0x04, 0x1c
        /*005a*/ 	.short	(.L_17 - .L_16)


	//   ....[0]....
.L_16:
        /*005c*/ 	.word	0x00000070


	//   ....[1]....
        /*0060*/ 	.word	0x00000180


	//----- nvinfo : EIATTR_CBANK_PARAM_SIZE
	.align		4
.L_17:
        /*0064*/ 	.byte	0x03, 0x19
        /*0066*/ 	.short	0x001c


	//----- nvinfo : EIATTR_PARAM_CBANK
	.align		4
        /*0068*/ 	.byte	0x04, 0x0a
        /*006a*/ 	.short	(.L_19 - .L_18)
	.align		4
.L_18:
        /*006c*/ 	.word	index@(.nv.constant0._Z6kernelPfS_S_i)
        /*0070*/ 	.short	0x0380
        /*0072*/ 	.short	0x001c


	//----- nvinfo : EIATTR_SW_WAR
	.align		4
.L_19:
        /*0074*/ 	.byte	0x04, 0x36
        /*0076*/ 	.short	(.L_21 - .L_20)
.L_20:
        /*0078*/ 	.word	0x00000008
.L_21:


//--------------------- .nv.callgraph             --------------------------
	.section	.nv.callgraph,"",@"SHT_CUDA_CALLGRAPH"
	.align	4
	.sectionentsize	8
	.align		4
        /*0000*/ 	.word	0x00000000
	.align		4
        /*0004*/ 	.word	0xffffffff
	.align		4
        /*0008*/ 	.word	0x00000000
	.align		4
        /*000c*/ 	.word	0xfffffffe
	.align		4
        /*0010*/ 	.word	0x00000000
	.align		4
        /*0014*/ 	.word	0xfffffffd
	.align		4
        /*0018*/ 	.word	0x00000000
	.align		4
        /*001c*/ 	.word	0xfffffffc


//--------------------- .text._Z6kernelPfS_S_i    --------------------------
	.section	.text._Z6kernelPfS_S_i,"ax",@progbits
	.align	128
        .global         _Z6kernelPfS_S_i
        .type           _Z6kernelPfS_S_i,@function
        .size           _Z6kernelPfS_S_i,(.L_x_1 - _Z6kernelPfS_S_i)
        .other          _Z6kernelPfS_S_i,@"STO_CUDA_ENTRY STV_DEFAULT"
_Z6kernelPfS_S_i:
.text._Z6kernelPfS_S_i:
[----:B------:R-:W-:Y:S01]  /*0000*/  LDC R1, c[0x0][0x37c] ;  /* 0x0000df00ff017b82 */ /* 0x000fe20000000800 */
[----:B------:R-:W0:Y:S07]  /*0010*/  S2R R9, SR_TID.X ;  /* 0x0000000000097919 */ /* 0x000e2e0000002100 */
[----:B------:R-:W0:Y:S01]  /*0020*/  S2UR UR4, SR_CTAID.X ;  /* 0x00000000000479c3 */ /* 0x000e220000002500 */
[----:B------:R-:W1:Y:S07]  /*0030*/  LDCU UR5, c[0x0][0x398] ;  /* 0x00007300ff0577ac */ /* 0x000e6e0008000800 */
[----:B------:R-:W0:Y:S02]  /*0040*/  LDC R0, c[0x0][0x360] ;  /* 0x0000d800ff007b82 */ /* 0x000e240000000800 */
[----:B0-----:R-:W-:-:S05]  /*0050*/  IMAD R9, R0, UR4, R9 ;  /* 0x0000000400097c24 */ /* 0x001fca000f8e0209 */
[----:B-1----:R-:W-:-:S13]  /*0060*/  ISETP.GE.AND P0, PT, R9, UR5, PT ;  /* 0x0000000509007c0c */ /* 0x002fda000bf06270 */
[----:B------:R-:W-:Y:S05]  /*0070*/  @P0 EXIT ;  /* 0x000000000000094d */ /* 0x000fea0003800000 */
[----:B------:R-:W0:Y:S01]  /*0080*/  LDC.64 R2, c[0x0][0x380] ;  /* 0x0000e000ff027b82 */ /* 0x000e220000000a00 */
[----:B------:R-:W1:Y:S07]  /*0090*/  LDCU.64 UR4, c[0x0][0x358] ;  /* 0x00006b00ff0477ac */ /* 0x000e6e0008000a00 */
[----:B------:R-:W2:Y:S08]  /*00a0*/  LDC.64 R4, c[0x0][0x388] ;  /* 0x0000e200ff047b82 */ /* 0x000eb00000000a00 */
[----:B------:R-:W3:Y:S01]  /*00b0*/  LDC.64 R6, c[0x0][0x390] ;  /* 0x0000e400ff067b82 */ /* 0x000ee20000000a00 */
[----:B0-----:R-:W-:-:S05]  /*00c0*/  IMAD.WIDE R2, R9, 0x4, R2 ;  /* 0x0000000409027825 */ /* 0x001fca00078e0202 */
[----:B-1----:R-:W4:Y:S01]  /*00d0*/  LDG.E R0, desc[UR4][R2.64] ;  /* 0x0000000402007981 */ /* 0x002f22000c1e1900 */
[----:B--2---:R-:W-:-:S04]  /*00e0*/  IMAD.WIDE R4, R9, 0x4, R4 ;  /* 0x0000000409047825 */ /* 0x004fc800078e0204 */
[----:B----4-:R-:W-:-:S05]  /*00f0*/  FADD R11, -R0, 1 ;  /* 0x3f800000000b7421 */ /* 0x010fca0000000100 */
[----:B------:R-:W-:Y:S04]  /*0100*/  STG.E desc[UR4][R2.64], R11 ;  /* 0x0000000b02007986 */ /* 0x000fe8000c101904 */
[----:B------:R-:W2:Y:S01]  /*0110*/  LDG.E R0, desc[UR4][R4.64] ;  /* 0x0000000404007981 */ /* 0x000ea2000c1e1900 */
[----:B---3--:R-:W-:-:S04]  /*0120*/  IMAD.WIDE R6, R9, 0x4, R6 ;  /* 0x0000000409067825 */ /* 0x008fc800078e0206 */
[----:B--2---:R-:W-:-:S05]  /*0130*/  FADD R13, -R0, 1 ;  /* 0x3f800000000d7421 */ /* 0x004fca0000000100 */
[----:B------:R-:W-:Y:S04]  /*0140*/  STG.E desc[UR4][R4.64], R13 ;  /* 0x0000000d04007986 */ /* 0x000fe8000c101904 */
[----:B------:R-:W2:Y:S02]  /*0150*/  LDG.E R0, desc[UR4][R6.64] ;  /* 0x0000000406007981 */ /* 0x000ea4000c1e1900 */
[----:B--2---:R-:W-:-:S05]  /*0160*/  FADD R9, -R0, 1 ;  /* 0x3f80000000097421 */ /* 0x004fca0000000100 */
[----:B------:R-:W-:Y:S01]  /*0170*/  STG.E desc[UR4][R6.64], R9 ;  /* 0x0000000906007986 */ /* 0x000fe2000c101904 */
[----:B------:R-:W-:Y:S05]  /*0180*/  EXIT ;  /* 0x000000000000794d */ /* 0x000fea0003800000 */
.L_x_0:
[----:B------:R-:W-:-:S00]  /*0190*/  BRA `(.L_x_0) ;  /* 0xfffffffc00fc7947 */ /* 0x000fc0000383ffff */
[----:B------:R-:W-:-:S00]  /*01a0*/  NOP ;  /* 0x0000000000007918 */ /* 0x000fc00000000000 */
        /* <DEDUP_REMOVED lines=13> */
.L_x_1:


//--------------------- .nv.shared.reserved.0     --------------------------
	.section	.nv.shared.reserved.0,"aw",@nobits
	.weak		__nv_reservedSMEM_offset_0_alias
	.size		__nv_reservedSMEM_offset_0_alias, 0, 64
	.other		__nv_reservedSMEM_offset_0_alias,@"STO_CUDA_RESERVED_SHARED STV_DEFAULT"
__nv_reservedSMEM_offset_0_alias:
	.zero		0
	.zero		64


//--------------------- .nv.constant0._Z6kernelPfS_S_i --------------------------
	.section	.nv.constant0._Z6kernelPfS_S_i,"a",@progbits
	.sectionflags	@""
	.align	4
.nv.constant0._Z6kernelPfS_S_i:
	.zero		924


//--------------------- SYMBOLS --------------------------

	.type		.nv.reservedSmem.offset0,@object
	.size		.nv.reservedSmem.offset0,0x4
